	.headerflags	@"EF_CUDA_TEXMODE_UNIFIED EF_CUDA_64BIT_ADDRESS EF_CUDA_ACCELERATORS EF_CUDA_SM90 EF_CUDA_VIRTUAL_SM(EF_CUDA_SM90)"
	.elftype	@"ET_EXEC"


//--------------------- .nv.info                  --------------------------
	.section	.nv.info,"",@"SHT_CUDA_INFO"
	.align	4


	//----- nvinfo : EIATTR_REGCOUNT
	.align		4
        /*0000*/ 	.byte	0x04, 0x2f
        /*0002*/ 	.short	(.L_1 - .L_0)
	.align		4
.L_0:
        /*0004*/ 	.word	index@(triton_poi_fused_abs_ne_sum_0)
        /*0008*/ 	.word	0x0000000c


	//----- nvinfo : EIATTR_MIN_STACK_SIZE
	.align		4
.L_1:
        /*000c*/ 	.byte	0x04, 0x12
        /*000e*/ 	.short	(.L_3 - .L_2)
	.align		4
.L_2:
        /*0010*/ 	.word	index@(triton_poi_fused_abs_ne_sum_0)
        /*0014*/ 	.word	0x00000000


	//----- nvinfo : EIATTR_FRAME_SIZE
	.align		4
.L_3:
        /*0018*/ 	.byte	0x04, 0x11
        /*001a*/ 	.short	(.L_5 - .L_4)
	.align		4
.L_4:
        /*001c*/ 	.word	index@(triton_poi_fused_abs_ne_sum_0)
        /*0020*/ 	.word	0x00000000


	//----- nvinfo : EIATTR_MIN_STACK_SIZE
	.align		4
.L_5:
        /*0024*/ 	.byte	0x04, 0x12
        /*0026*/ 	.short	(.L_7 - .L_6)
	.align		4
.L_6:
        /*0028*/ 	.word	index@(triton_poi_fused_abs_ne_sum_0)
        /*002c*/ 	.word	0x00000000
.L_7:


//--------------------- .nv.info.triton_poi_fused_abs_ne_sum_0 --------------------------
	.section	.nv.info.triton_poi_fused_abs_ne_sum_0,"",@"SHT_CUDA_INFO"
	.sectionflags	@""
	.align	4


	//----- nvinfo : EIATTR_CUDA_API_VERSION
	.align		4
        /*0000*/ 	.byte	0x04, 0x37
        /*0002*/ 	.short	(.L_9 - .L_8)
.L_8:
        /*0004*/ 	.word	0x0000007c


	//----- nvinfo : EIATTR_KPARAM_INFO
	.align		4
.L_9:
        /*0008*/ 	.byte	0x04, 0x17
        /*000a*/ 	.short	(.L_11 - .L_10)
.L_10:
        /*000c*/ 	.word	0x00000000
        /*0010*/ 	.short	0x0002
        /*0012*/ 	.short	0x0010
        /*0014*/ 	.byte	0x00, 0xf0, 0x11, 0x00


	//----- nvinfo : EIATTR_KPARAM_INFO
	.align		4
.L_11:
        /*0018*/ 	.byte	0x04, 0x17
        /*001a*/ 	.short	(.L_13 - .L_12)
.L_12:
        /*001c*/ 	.word	0x00000000
        /*0020*/ 	.short	0x0001
        /*0022*/ 	.short	0x0008
        /*0024*/ 	.byte	0x00, 0xf4, 0x21, 0x00


	//----- nvinfo : EIATTR_KPARAM_INFO
	.align		4
.L_13:
        /*0028*/ 	.byte	0x04, 0x17
        /*002a*/ 	.short	(.L_15 - .L_14)
.L_14:
        /*002c*/ 	.word	0x00000000
        /*0030*/ 	.short	0x0000
        /*0032*/ 	.short	0x0000
        /*0034*/ 	.byte	0x00, 0xf4, 0x21, 0x00


	//----- nvinfo : EIATTR_SPARSE_MMA_MASK
	.align		4
.L_15:
        /*0038*/ 	.byte	0x03, 0x50
        /*003a*/ 	.short	0x0000


	//----- nvinfo : EIATTR_MAXREG_COUNT
	.align		4
        /*003c*/ 	.byte	0x03, 0x1b
        /*003e*/ 	.short	0x00ff


	//----- nvinfo : EIATTR_EXIT_INSTR_OFFSETS
	.align		4
        /*0040*/ 	.byte	0x04, 0x1c
        /*0042*/ 	.short	(.L_17 - .L_16)


	//   ....[0]....
.L_16:
        /*0044*/ 	.word	0x000001e0


	//   ....[1]....
        /*0048*/ 	.word	0x00000200


	//----- nvinfo : EIATTR_REQNTID
	.align		4
.L_17:
        /*004c*/ 	.byte	0x04, 0x10
        /*004e*/ 	.short	(.L_19 - .L_18)
.L_18:
        /*0050*/ 	.word	0x00000020
        /*0054*/ 	.word	0x00000001
        /*0058*/ 	.word	0x00000001


	//----- nvinfo : EIATTR_CBANK_PARAM_SIZE
	.align		4
.L_19:
        /*005c*/ 	.byte	0x03, 0x19
        /*005e*/ 	.short	0x0014


	//----- nvinfo : EIATTR_PARAM_CBANK
	.align		4
        /*0060*/ 	.byte	0x04, 0x0a
        /*0062*/ 	.short	(.L_21 - .L_20)
	.align		4
.L_20:
        /*0064*/ 	.word	index@(.nv.constant0.triton_poi_fused_abs_ne_sum_0)
        /*0068*/ 	.short	0x0210
        /*006a*/ 	.short	0x0014


	//----- nvinfo : EIATTR_SW_WAR
	.align		4
.L_21:
        /*006c*/ 	.byte	0x04, 0x36
        /*006e*/ 	.short	(.L_23 - .L_22)
.L_22:
        /*0070*/ 	.word	0x00000008
.L_23:


//--------------------- .nv.callgraph             --------------------------
	.section	.nv.callgraph,"",@"SHT_CUDA_CALLGRAPH"
	.align	4
	.sectionentsize	8
	.align		4
        /*0000*/ 	.word	0x00000000
	.align		4
        /*0004*/ 	.word	0xffffffff
	.align		4
        /*0008*/ 	.word	0x00000000
	.align		4
        /*000c*/ 	.word	0xfffffffe
	.align		4
        /*0010*/ 	.word	0x00000000
	.align		4
        /*0014*/ 	.word	0xfffffffd
	.align		4
        /*0018*/ 	.word	0x00000000
	.align		4
        /*001c*/ 	.word	0xfffffffc


//--------------------- .text.triton_poi_fused_abs_ne_sum_0 --------------------------
	.section	.text.triton_poi_fused_abs_ne_sum_0,"ax",@progbits
	.align	128
        .global         triton_poi_fused_abs_ne_sum_0
        .type           triton_poi_fused_abs_ne_sum_0,@function
        .size           triton_poi_fused_abs_ne_sum_0,(.L_x_1 - triton_poi_fused_abs_ne_sum_0)
        .other          triton_poi_fused_abs_ne_sum_0,@"STO_CUDA_ENTRY STV_DEFAULT"
triton_poi_fused_abs_ne_sum_0:
.text.triton_poi_fused_abs_ne_sum_0:
[----:B------:R-:W0:Y:S02]  /*0000*/  LDC R1, c[0x0][0x28] ;  /* 0x00000a00ff017b82 */ /* 0x000e240000000800 */
[----:B------:R-:W1:Y:S01]  /*0010*/  S2R R8, SR_TID.X ;  /* 0x0000000000087919 */ /* 0x000e620000002100 */
[----:B------:R-:W2:Y:S01]  /*0020*/  LDC.64 R2, c[0x0][0x210] ;  /* 0x00008400ff027b82 */ /* 0x000ea20000000a00 */
[----:B------:R-:W-:Y:S01]  /*0030*/  ULDC.64 UR4, c[0x0][0x208] ;  /* 0x0000820000047ab9 */ /* 0x000fe20000000a00 */
[----:B------:R-:W-:Y:S01]  /*0040*/  CS2R R6, SRZ ;  /* 0x0000000000067805 */ /* 0x000fe2000001ff00 */
[----:B------:R-:W3:Y:S01]  /*0050*/  S2R R5, SR_CTAID.X ;  /* 0x0000000000057919 */ /* 0x000ee20000002500 */
[----:B------:R-:W-:Y:S01]  /*0060*/  ULDC.64 UR6, c[0x0][0x218] ;  /* 0x0000860000067ab9 */ /* 0x000fe20000000a00 */
[----:B-1----:R-:W-:-:S05]  /*0070*/  LOP3.LUT R0, R8, 0xf, RZ, 0xc0, !PT ;  /* 0x0000000f08007812 */ /* 0x002fca00078ec0ff */
[----:B---3--:R-:W-:-:S04]  /*0080*/  IMAD R0, R5, 0x10, R0 ;  /* 0x0000001005007824 */ /* 0x008fc800078e0200 */
[C---:B------:R-:W-:Y:S01]  /*0090*/  IMAD.SHL.U32 R5, R0.reuse, 0x4, RZ ;  /* 0x0000000400057824 */ /* 0x040fe200078e00ff */
[----:B------:R-:W-:-:S03]  /*00a0*/  ISETP.GE.AND P0, PT, R0, 0x10, PT ;  /* 0x000000100000780c */ /* 0x000fc60003f06270 */
[----:B--2---:R-:W-:Y:S01]  /*00b0*/  IMAD.WIDE R2, R5, 0x4, R2 ;  /* 0x0000000405027825 */ /* 0x004fe200078e0202 */
[----:B------:R-:W-:-:S09]  /*00c0*/  CS2R R4, SRZ ;  /* 0x0000000000047805 */ /* 0x000fd2000001ff00 */
[----:B------:R-:W2:Y:S04]  /*00d0*/  @!P0 LDG.E.EL R4, desc[UR4][R2.64] ;  /* 0x0000000402048981 */ /* 0x000ea8000c2e1900 */
[----:B------:R-:W3:Y:S04]  /*00e0*/  @!P0 LDG.E.EL R5, desc[UR4][R2.64+0x4] ;  /* 0x0000040402058981 */ /* 0x000ee8000c2e1900 */
[----:B------:R-:W4:Y:S04]  /*00f0*/  @!P0 LDG.E.EL R6, desc[UR4][R2.64+0x8] ;  /* 0x0000080402068981 */ /* 0x000f28000c2e1900 */
[----:B------:R1:W5:Y:S01]  /*0100*/  @!P0 LDG.E.EL R7, desc[UR4][R2.64+0xc] ;  /* 0x00000c0402078981 */ /* 0x000362000c2e1900 */
[----:B------:R-:W-:-:S04]  /*0110*/  LOP3.LUT P0, RZ, R8, 0x10, RZ, 0xc0, !PT ;  /* 0x0000001008ff7812 */ /* 0x000fc8000780c0ff */
[----:B------:R-:W-:Y:S02]  /*0120*/  ISETP.LT.AND P0, PT, R0, 0x10, !P0 ;  /* 0x000000100000780c */ /* 0x000fe40004701270 */
[----:B-1----:R-:W-:-:S04]  /*0130*/  IADD3 R2, P2, R0, UR6, RZ ;  /* 0x0000000600027c10 */ /* 0x002fc8000ff5e0ff */
[----:B------:R-:W-:Y:S02]  /*0140*/  LEA.HI.X.SX32 R3, R0, UR7, 0x1, P2 ;  /* 0x0000000700037c11 */ /* 0x000fe400090f0eff */
[----:B--2---:R-:W-:Y:S02]  /*0150*/  LOP3.LUT R4, R4, 0x7fffffff, RZ, 0xc0, !PT ;  /* 0x7fffffff04047812 */ /* 0x004fe400078ec0ff */
[----:B---3--:R-:W-:Y:S02]  /*0160*/  LOP3.LUT R5, R5, 0x7fffffff, RZ, 0xc0, !PT ;  /* 0x7fffffff05057812 */ /* 0x008fe400078ec0ff */
[----:B----4-:R-:W-:-:S03]  /*0170*/  LOP3.LUT R9, R6, 0x7fffffff, RZ, 0xc0, !PT ;  /* 0x7fffffff06097812 */ /* 0x010fc600078ec0ff */
[----:B------:R-:W-:Y:S01]  /*0180*/  FADD R4, R4, R5 ;  /* 0x0000000504047221 */ /* 0x000fe20000000000 */
[----:B-----5:R-:W-:-:S03]  /*0190*/  LOP3.LUT R7, R7, 0x7fffffff, RZ, 0xc0, !PT ;  /* 0x7fffffff07077812 */ /* 0x020fc600078ec0ff */
[----:B------:R-:W-:-:S04]  /*01a0*/  FADD R4, R9, R4 ;  /* 0x0000000409047221 */ /* 0x000fc80000000000 */
[----:B------:R-:W-:-:S05]  /*01b0*/  FADD R4, R7, R4 ;  /* 0x0000000407047221 */ /* 0x000fca0000000000 */
[----:B------:R-:W-:-:S04]  /*01c0*/  FSETP.NEU.AND P1, PT, R4, RZ, PT ;  /* 0x000000ff0400720b */ /* 0x000fc80003f2d000 */
[----:B------:R-:W-:Y:S01]  /*01d0*/  SEL R5, RZ, 0x1, !P1 ;  /* 0x00000001ff057807 */ /* 0x000fe20004800000 */
[----:B------:R-:W-:Y:S08]  /*01e0*/  @!P0 EXIT ;  /* 0x000000000000894d */ /* 0x000ff00003800000 */
[----:B------:R-:W-:Y:S01]  /*01f0*/  STG.E.U8 desc[UR4][R2.64], R5 ;  /* 0x0000000502007986 */ /* 0x000fe2000c101104 */
[----:B------:R-:W-:Y:S05]  /*0200*/  EXIT ;  /* 0x000000000000794d */ /* 0x000fea0003800000 */
.L_x_0:
[----:B------:R-:W-:-:S00]  /*0210*/  BRA `(.L_x_0) ;  /* 0xfffffffc00fc7947 */ /* 0x000fc0000383ffff */
[----:B------:R-:W-:-:S00]  /*0220*/  NOP ;  /* 0x0000000000007918 */ /* 0x000fc00000000000 */
        /* <DEDUP_REMOVED lines=13> */
.L_x_1:


//--------------------- .nv.constant0.triton_poi_fused_abs_ne_sum_0 --------------------------
	.section	.nv.constant0.triton_poi_fused_abs_ne_sum_0,"a",@progbits
	.sectionflags	@""
	.align	4
.nv.constant0.triton_poi_fused_abs_ne_sum_0:
	.zero		548
